//
// Generated by NVIDIA NVVM Compiler
//
// Compiler Build ID: CL-36424714
// Cuda compilation tools, release 13.0, V13.0.88
// Based on NVVM 20.0.0
//

.version 9.0
.target sm_100
.address_size 64

	// .globl	default_function_kernel

.visible .entry default_function_kernel(
	.param .u64 .ptr .align 1 default_function_kernel_param_0,
	.param .u64 .ptr .align 1 default_function_kernel_param_1
)
.maxntid 32
{
	.reg .b32 	%r<5>;
	.reg .b32 	%f<4>;
	.reg .b64 	%rd<8>;

	ld.param.u64 	%rd1, [default_function_kernel_param_0];
	ld.param.u64 	%rd2, [default_function_kernel_param_1];
	cvta.to.global.u64 	%rd3, %rd1;
	cvta.to.global.u64 	%rd4, %rd2;
	mov.u32 	%r1, %ctaid.x;
	shl.b32 	%r2, %r1, 5;
	mov.u32 	%r3, %tid.x;
	or.b32  	%r4, %r2, %r3;
	mul.wide.u32 	%rd5, %r4, 4;
	add.s64 	%rd6, %rd4, %rd5;
	ld.global.nc.f32 	%f1, [%rd6];
	abs.f32 	%f2, %f1;
	div.rn.f32 	%f3, %f1, %f2;
	add.s64 	%rd7, %rd3, %rd5;
	st.global.f32 	[%rd7], %f3;
	ret;

}


// ===== COMPILED SASS (sm_100) =====

	.target	sm_100

	.elftype	@"ET_EXEC"


//--------------------- .note.nv.tkinfo           --------------------------
	.section	.note.nv.tkinfo,"",@"SHT_NOTE"
	.sectionflags	@"SHF_NOTE_NV_TKINFO"
	.tkinfo
        /*0018*/ 	.word	0x00000002
        /*0030*/ 	.string	""
        /*0030*/ 	.string	"ptxas"
        /*0030*/ 	.string	"Cuda compilation tools, release 13.0, V13.0.88"
        /*0030*/ 	.string	"Build cuda_13.0.r13.0/compiler.36424714_0"
        /*0030*/ 	.string	"-arch sm_100 -m 64 "



//--------------------- .note.nv.cuinfo           --------------------------
	.section	.note.nv.cuinfo,"",@"SHT_NOTE"
	.sectionflags	@"SHF_NOTE_NV_CUINFO"
        /*0018*/ 	.short	0x0002
        /*001a*/ 	.short	0x0064
        /*001c*/ 	.short	0x0082
	.zero		2


//--------------------- .nv.info                  --------------------------
	.section	.nv.info,"",@"SHT_CUDA_INFO"
	.align	4


	//----- nvinfo : EIATTR_REGCOUNT
	.align		4
        /*0000*/ 	.byte	0x04, 0x2f
        /*0002*/ 	.short	(.L_1 - .L_0)
	.align		4
.L_0:
        /*0004*/ 	.word	index@(default_function_kernel)
        /*0008*/ 	.word	0x0000000f


	//----- nvinfo : EIATTR_FRAME_SIZE
	.align		4
.L_1:
        /*000c*/ 	.byte	0x04, 0x11
        /*000e*/ 	.short	(.L_3 - .L_2)
	.align		4
.L_2:
        /*0010*/ 	.word	index@($__internal_0_$__cuda_sm3x_div_rn_noftz_f32_slowpath)
        /*0014*/ 	.word	0x00000000


	//----- nvinfo : EIATTR_FRAME_SIZE
	.align		4
.L_3:
        /*0018*/ 	.byte	0x04, 0x11
        /*001a*/ 	.short	(.L_5 - .L_4)
	.align		4
.L_4:
        /*001c*/ 	.word	index@(default_function_kernel)
        /*0020*/ 	.word	0x00000000


	//----- nvinfo : EIATTR_MIN_STACK_SIZE
	.align		4
.L_5:
        /*0024*/ 	.byte	0x04, 0x12
        /*0026*/ 	.short	(.L_7 - .L_6)
	.align		4
.L_6:
        /*0028*/ 	.word	index@(default_function_kernel)
        /*002c*/ 	.word	0x00000000
.L_7:


//--------------------- .nv.compat                --------------------------
	.section	.nv.compat,"",@"SHT_CUDA_COMPAT_INFO"
	.align	4
        /*0000*/ 	.byte	0x02, 0x09, 0x00, 0x00, 0x02, 0x02, 0x01, 0x00, 0x02, 0x05, 0x05, 0x00, 0x03, 0x07, 0x01, 0x01
        /*0010*/ 	.byte	0x02, 0x03, 0x00, 0x00, 0x02, 0x06, 0x01, 0x00, 0x04, 0x0b, 0x08, 0x00, 0x01, 0x00, 0x00, 0x00
        /*0020*/ 	.byte	0x00, 0x00, 0x00, 0x00


//--------------------- .nv.info.default_function_kernel --------------------------
	.section	.nv.info.default_function_kernel,"",@"SHT_CUDA_INFO"
	.sectionflags	@""
	.align	4


	//----- nvinfo : EIATTR_CUDA_API_VERSION
	.align		4
        /*0000*/ 	.byte	0x04, 0x37
        /*0002*/ 	.short	(.L_9 - .L_8)
.L_8:
        /*0004*/ 	.word	0x00000082


	//----- nvinfo : EIATTR_KPARAM_INFO
	.align		4
.L_9:
        /*0008*/ 	.byte	0x04, 0x17
        /*000a*/ 	.short	(.L_11 - .L_10)
.L_10:
        /*000c*/ 	.word	0x00000000
        /*0010*/ 	.short	0x0001
        /*0012*/ 	.short	0x0008
        /*0014*/ 	.byte	0x00, 0xf5, 0x21, 0x00


	//----- nvinfo : EIATTR_KPARAM_INFO
	.align		4
.L_11:
        /*0018*/ 	.byte	0x04, 0x17
        /*001a*/ 	.short	(.L_13 - .L_12)
.L_12:
        /*001c*/ 	.word	0x00000000
        /*0020*/ 	.short	0x0000
        /*0022*/ 	.short	0x0000
        /*0024*/ 	.byte	0x00, 0xf5, 0x21, 0x00


	//----- nvinfo : EIATTR_SPARSE_MMA_MASK
	.align		4
.L_13:
        /*0028*/ 	.byte	0x03, 0x50
        /*002a*/ 	.short	0x0000


	//----- nvinfo : EIATTR_MAXREG_COUNT
	.align		4
        /*002c*/ 	.byte	0x03, 0x1b
        /*002e*/ 	.short	0x00ff


	//----- nvinfo : EIATTR_MERCURY_ISA_VERSION
	.align		4
        /*0030*/ 	.byte	0x03, 0x5f
        /*0032*/ 	.short	0x0101


	//----- nvinfo : EIATTR_VRC_CTA_INIT_COUNT
	.align		4
        /*0034*/ 	.byte	0x02, 0x4a
	.zero		1
	.zero		1


	//----- nvinfo : EIATTR_EXIT_INSTR_OFFSETS
	.align		4
        /*0038*/ 	.byte	0x04, 0x1c
        /*003a*/ 	.short	(.L_15 - .L_14)


	//   ....[0]....
.L_14:
        /*003c*/ 	.word	0x00000190


	//----- nvinfo : EIATTR_MAX_THREADS
	.align		4
.L_15:
        /*0040*/ 	.byte	0x04, 0x05
        /*0042*/ 	.short	(.L_17 - .L_16)
.L_16:
        /*0044*/ 	.word	0x00000020
        /*0048*/ 	.word	0x00000001
        /*004c*/ 	.word	0x00000001


	//----- nvinfo : EIATTR_CRS_STACK_SIZE
	.align		4
.L_17:
        /*0050*/ 	.byte	0x04, 0x1e
        /*0052*/ 	.short	(.L_19 - .L_18)
.L_18:
        /*0054*/ 	.word	0x00000000


	//----- nvinfo : EIATTR_CBANK_PARAM_SIZE
	.align		4
.L_19:
        /*0058*/ 	.byte	0x03, 0x19
        /*005a*/ 	.short	0x0010


	//----- nvinfo : EIATTR_PARAM_CBANK
	.align		4
        /*005c*/ 	.byte	0x04, 0x0a
        /*005e*/ 	.short	(.L_21 - .L_20)
	.align		4
.L_20:
        /*0060*/ 	.word	index@(.nv.constant0.default_function_kernel)
        /*0064*/ 	.short	0x0380
        /*0066*/ 	.short	0x0010


	//----- nvinfo : EIATTR_SW_WAR
	.align		4
.L_21:
        /*0068*/ 	.byte	0x04, 0x36
        /*006a*/ 	.short	(.L_23 - .L_22)
.L_22:
        /*006c*/ 	.word	0x00000008
.L_23:


//--------------------- .nv.callgraph             --------------------------
	.section	.nv.callgraph,"",@"SHT_CUDA_CALLGRAPH"
	.align	4
	.sectionentsize	8
	.align		4
        /*0000*/ 	.word	0x00000000
	.align		4
        /*0004*/ 	.word	0xffffffff
	.align		4
        /*0008*/ 	.word	0x00000000
	.align		4
        /*000c*/ 	.word	0xfffffffe
	.align		4
        /*0010*/ 	.word	0x00000000
	.align		4
        /*0014*/ 	.word	0xfffffffd
	.align		4
        /*0018*/ 	.word	0x00000000
	.align		4
        /*001c*/ 	.word	0xfffffffc


//--------------------- .text.default_function_kernel --------------------------
	.section	.text.default_function_kernel,"ax",@progbits
	.align	128
        .global         default_function_kernel
        .type           default_function_kernel,@function
        .size           default_function_kernel,(.L_x_14 - default_function_kernel)
        .other          default_function_kernel,@"STO_CUDA_ENTRY STV_DEFAULT"
default_function_kernel:
.text.default_function_kernel:
[----:B------:R-:W-:Y:S01]  /*0000*/  LDC R1, c[0x0][0x37c] ;  /* 0x0000df00ff017b82 */ /* 0x000fe20000000800 */
[----:B------:R-:W0:Y:S07]  /*0010*/  S2R R2, SR_TID.X ;  /* 0x0000000000027919 */ /* 0x000e2e0000002100 */
[----:B------:R-:W1:Y:S01]  /*0020*/  S2UR UR4, SR_CTAID.X ;  /* 0x00000000000479c3 */ /* 0x000e620000002500 */
[----:B------:R-:W2:Y:S07]  /*0030*/  LDCU.64 UR6, c[0x0][0x358] ;  /* 0x00006b00ff0677ac */ /* 0x000eae0008000a00 */
[----:B------:R-:W3:Y:S01]  /*0040*/  LDC.64 R4, c[0x0][0x388] ;  /* 0x0000e200ff047b82 */ /* 0x000ee20000000a00 */
[----:B-1----:R-:W-:-:S06]  /*0050*/  USHF.L.U32 UR4, UR4, 0x5, URZ ;  /* 0x0000000504047899 */ /* 0x002fcc00080006ff */
[----:B0-----:R-:W-:-:S05]  /*0060*/  LOP3.LUT R2, R2, UR4, RZ, 0xfc, !PT ;  /* 0x0000000402027c12 */ /* 0x001fca000f8efcff */
[----:B---3--:R-:W-:-:S06]  /*0070*/  IMAD.WIDE.U32 R4, R2, 0x4, R4 ;  /* 0x0000000402047825 */ /* 0x008fcc00078e0004 */
[----:B--2---:R-:W2:Y:S01]  /*0080*/  LDG.E.CONSTANT R5, desc[UR6][R4.64] ;  /* 0x0000000604057981 */ /* 0x004ea2000c1e9900 */
[----:B------:R-:W-:Y:S01]  /*0090*/  BSSY.RECONVERGENT B0, `(.L_x_0) ;  /* 0x000000c000007945 */ /* 0x000fe20003800200 */
[----:B--2---:R-:W0:Y:S08]  /*00a0*/  MUFU.RCP R0, |R5| ;  /* 0x4000000500007308 */ /* 0x004e300000001000 */
[----:B------:R-:W1:Y:S01]  /*00b0*/  FCHK P0, R5, |R5| ;  /* 0x4000000505007302 */ /* 0x000e620000000000 */
[----:B0-----:R-:W-:-:S04]  /*00c0*/  FFMA R3, -|R5|, R0, 1 ;  /* 0x3f80000005037423 */ /* 0x001fc80000000300 */
[----:B------:R-:W-:-:S04]  /*00d0*/  FFMA R0, R0, R3, R0 ;  /* 0x0000000300007223 */ /* 0x000fc80000000000 */
[----:B------:R-:W-:-:S04]  /*00e0*/  FFMA R3, R5, R0, RZ ;  /* 0x0000000005037223 */ /* 0x000fc800000000ff */
[----:B------:R-:W-:-:S04]  /*00f0*/  FFMA R6, -|R5|, R3, R5 ;  /* 0x0000000305067223 */ /* 0x000fc80000000305 */
[----:B------:R-:W-:Y:S01]  /*0100*/  FFMA R7, R0, R6, R3 ;  /* 0x0000000600077223 */ /* 0x000fe20000000003 */
[----:B-1----:R-:W-:Y:S06]  /*0110*/  @!P0 BRA `(.L_x_1) ;  /* 0x00000000000c8947 */ /* 0x002fec0003800000 */
[----:B------:R-:W-:Y:S01]  /*0120*/  FADD R3, |R5|, -RZ ;  /* 0x800000ff05037221 */ /* 0x000fe20000000200 */
[----:B------:R-:W-:-:S07]  /*0130*/  MOV R10, 0x150 ;  /* 0x00000150000a7802 */ /* 0x000fce0000000f00 */
[----:B------:R-:W-:Y:S05]  /*0140*/  CALL.REL.NOINC `($__internal_0_$__cuda_sm3x_div_rn_noftz_f32_slowpath) ;  /* 0x0000000000147944 */ /* 0x000fea0003c00000 */
.L_x_1:
[----:B------:R-:W-:Y:S05]  /*0150*/  BSYNC.RECONVERGENT B0 ;  /* 0x0000000000007941 */ /* 0x000fea0003800200 */
.L_x_0:
[----:B------:R-:W0:Y:S02]  /*0160*/  LDC.64 R4, c[0x0][0x380] ;  /* 0x0000e000ff047b82 */ /* 0x000e240000000a00 */
[----:B0-----:R-:W-:-:S05]  /*0170*/  IMAD.WIDE.U32 R2, R2, 0x4, R4 ;  /* 0x0000000402027825 */ /* 0x001fca00078e0004 */
[----:B------:R-:W-:Y:S01]  /*0180*/  STG.E desc[UR6][R2.64], R7 ;  /* 0x0000000702007986 */ /* 0x000fe2000c101906 */
[----:B------:R-:W-:Y:S05]  /*0190*/  EXIT ;  /* 0x000000000000794d */ /* 0x000fea0003800000 */
        .weak           $__internal_0_$__cuda_sm3x_div_rn_noftz_f32_slowpath
        .type           $__internal_0_$__cuda_sm3x_div_rn_noftz_f32_slowpath,@function
        .size           $__internal_0_$__cuda_sm3x_div_rn_noftz_f32_slowpath,(.L_x_14 - $__internal_0_$__cuda_sm3x_div_rn_noftz_f32_slowpath)
$__internal_0_$__cuda_sm3x_div_rn_noftz_f32_slowpath:
[----:B------:R-:W-:Y:S01]  /*01a0*/  SHF.R.U32.HI R4, RZ, 0x17, R3 ;  /* 0x00000017ff047819 */ /* 0x000fe20000011603 */
[----:B------:R-:W-:Y:S01]  /*01b0*/  BSSY.RECONVERGENT B1, `(.L_x_2) ;  /* 0x0000063000017945 */ /* 0x000fe20003800200 */
[----:B------:R-:W-:Y:S02]  /*01c0*/  SHF.R.U32.HI R0, RZ, 0x17, R5 ;  /* 0x00000017ff007819 */ /* 0x000fe40000011605 */
[----:B------:R-:W-:Y:S02]  /*01d0*/  LOP3.LUT R6, R4, 0xff, RZ, 0xc0, !PT ;  /* 0x000000ff04067812 */ /* 0x000fe400078ec0ff */
[----:B------:R-:W-:-:S03]  /*01e0*/  LOP3.LUT R4, R0, 0xff, RZ, 0xc0, !PT ;  /* 0x000000ff00047812 */ /* 0x000fc600078ec0ff */
[----:B------:R-:W-:Y:S02]  /*01f0*/  VIADD R9, R6, 0xffffffff ;  /* 0xffffffff06097836 */ /* 0x000fe40000000000 */
[----:B------:R-:W-:-:S03]  /*0200*/  VIADD R8, R4, 0xffffffff ;  /* 0xffffffff04087836 */ /* 0x000fc60000000000 */
[----:B------:R-:W-:-:S04]  /*0210*/  ISETP.GT.U32.AND P0, PT, R9, 0xfd, PT ;  /* 0x000000fd0900780c */ /* 0x000fc80003f04070 */
[----:B------:R-:W-:-:S13]  /*0220*/  ISETP.GT.U32.OR P0, PT, R8, 0xfd, P0 ;  /* 0x000000fd0800780c */ /* 0x000fda0000704470 */
[----:B------:R-:W-:Y:S01]  /*0230*/  @!P0 IMAD.MOV.U32 R7, RZ, RZ, RZ ;  /* 0x000000ffff078224 */ /* 0x000fe200078e00ff */
[----:B------:R-:W-:Y:S06]  /*0240*/  @!P0 BRA `(.L_x_3) ;  /* 0x0000000000608947 */ /* 0x000fec0003800000 */
[----:B------:R-:W-:Y:S01]  /*0250*/  FSETP.GTU.FTZ.AND P1, PT, |R3|, +INF , PT ;  /* 0x7f8000000300780b */ /* 0x000fe20003f3c200 */
[----:B------:R-:W-:Y:S01]  /*0260*/  IMAD.MOV.U32 R0, RZ, RZ, R5 ;  /* 0x000000ffff007224 */ /* 0x000fe200078e0005 */
[----:B------:R-:W-:-:S04]  /*0270*/  FSETP.GTU.FTZ.AND P0, PT, |R5|, +INF , PT ;  /* 0x7f8000000500780b */ /* 0x000fc80003f1c200 */
[----:B------:R-:W-:-:S13]  /*0280*/  PLOP3.LUT P0, PT, P0, P1, PT, 0xf8, 0x8f ;  /* 0x00000000008f781c */ /* 0x000fda0000703f70 */
[----:B------:R-:W-:Y:S05]  /*0290*/  @P0 BRA `(.L_x_4) ;  /* 0x00000004004c0947 */ /* 0x000fea0003800000 */
[----:B------:R-:W-:-:S13]  /*02a0*/  LOP3.LUT P0, RZ, R3, 0x7fffffff, R5, 0xc8, !PT ;  /* 0x7fffffff03ff7812 */ /* 0x000fda000780c805 */
[----:B------:R-:W-:Y:S05]  /*02b0*/  @!P0 BRA `(.L_x_5) ;  /* 0x00000004003c8947 */ /* 0x000fea0003800000 */
[C---:B------:R-:W-:Y:S02]  /*02c0*/  FSETP.NEU.FTZ.AND P2, PT, |R0|.reuse, +INF , PT ;  /* 0x7f8000000000780b */ /* 0x040fe40003f5d200 */
[----:B------:R-:W-:Y:S02]  /*02d0*/  FSETP.NEU.FTZ.AND P1, PT, |R3|, +INF , PT ;  /* 0x7f8000000300780b */ /* 0x000fe40003f3d200 */
[----:B------:R-:W-:-:S11]  /*02e0*/  FSETP.NEU.FTZ.AND P0, PT, |R0|, +INF , PT ;  /* 0x7f8000000000780b */ /* 0x000fd60003f1d200 */
[----:B------:R-:W-:Y:S05]  /*02f0*/  @!P1 BRA !P2, `(.L_x_5) ;  /* 0x00000004002c9947 */ /* 0x000fea0005000000 */
[----:B------:R-:W-:-:S04]  /*0300*/  LOP3.LUT P2, RZ, R5, 0x7fffffff, RZ, 0xc0, !PT ;  /* 0x7fffffff05ff7812 */ /* 0x000fc8000784c0ff */
[----:B------:R-:W-:-:S13]  /*0310*/  PLOP3.LUT P1, PT, P1, P2, PT, 0x2f, 0xf2 ;  /* 0x0000000000f2781c */ /* 0x000fda0000f24577 */
[----:B------:R-:W-:Y:S05]  /*0320*/  @P1 BRA `(.L_x_6) ;  /* 0x0000000400181947 */ /* 0x000fea0003800000 */
[----:B------:R-:W-:-:S04]  /*0330*/  LOP3.LUT P1, RZ, R3, 0x7fffffff, RZ, 0xc0, !PT ;  /* 0x7fffffff03ff7812 */ /* 0x000fc8000782c0ff */
[----:B------:R-:W-:-:S13]  /*0340*/  PLOP3.LUT P0, PT, P0, P1, PT, 0x2f, 0xf2 ;  /* 0x0000000000f2781c */ /* 0x000fda0000702577 */
[----:B------:R-:W-:Y:S05]  /*0350*/  @P0 BRA `(.L_x_7) ;  /* 0x0000000400000947 */ /* 0x000fea0003800000 */
[----:B------:R-:W-:Y:S02]  /*0360*/  ISETP.GE.AND P0, PT, R8, RZ, PT ;  /* 0x000000ff0800720c */ /* 0x000fe40003f06270 */
[----:B------:R-:W-:-:S11]  /*0370*/  ISETP.GE.AND P1, PT, R9, RZ, PT ;  /* 0x000000ff0900720c */ /* 0x000fd60003f26270 */
[----:B------:R-:W-:Y:S02]  /*0380*/  @P0 IMAD.MOV.U32 R7, RZ, RZ, RZ ;  /* 0x000000ffff070224 */ /* 0x000fe400078e00ff */
[----:B------:R-:W-:Y:S01]  /*0390*/  @!P0 FFMA R5, R0, 1.84467440737095516160e+19, RZ ;  /* 0x5f80000000058823 */ /* 0x000fe200000000ff */
[----:B------:R-:W-:Y:S02]  /*03a0*/  @!P0 IMAD.MOV.U32 R7, RZ, RZ, -0x40 ;  /* 0xffffffc0ff078424 */ /* 0x000fe400078e00ff */
[----:B------:R-:W-:Y:S02]  /*03b0*/  @!P1 FFMA R3, R3, 1.84467440737095516160e+19, RZ ;  /* 0x5f80000003039823 */ /* 0x000fe400000000ff */
[----:B------:R-:W-:-:S07]  /*03c0*/  @!P1 VIADD R7, R7, 0x40 ;  /* 0x0000004007079836 */ /* 0x000fce0000000000 */
.L_x_3:
[----:B------:R-:W-:Y:S01]  /*03d0*/  LEA R0, R6, 0xc0800000, 0x17 ;  /* 0xc080000006007811 */ /* 0x000fe200078eb8ff */
[----:B------:R-:W-:Y:S01]  /*03e0*/  VIADD R4, R4, 0xffffff81 ;  /* 0xffffff8104047836 */ /* 0x000fe20000000000 */
[----:B------:R-:W-:Y:S03]  /*03f0*/  BSSY.RECONVERGENT B2, `(.L_x_8) ;  /* 0x0000035000027945 */ /* 0x000fe60003800200 */
[----:B------:R-:W-:Y:S02]  /*0400*/  IMAD.IADD R3, R3, 0x1, -R0 ;  /* 0x0000000103037824 */ /* 0x000fe400078e0a00 */
[C---:B------:R-:W-:Y:S01]  /*0410*/  IMAD R0, R4.reuse, -0x800000, R5 ;  /* 0xff80000004007824 */ /* 0x040fe200078e0205 */
[----:B------:R-:W-:Y:S01]  /*0420*/  IADD3 R4, PT, PT, R4, 0x7f, -R6 ;  /* 0x0000007f04047810 */ /* 0x000fe20007ffe806 */
[----:B------:R-:W0:Y:S01]  /*0430*/  MUFU.RCP R8, R3 ;  /* 0x0000000300087308 */ /* 0x000e220000001000 */
[----:B------:R-:W-:-:S03]  /*0440*/  FADD.FTZ R9, -R3, -RZ ;  /* 0x800000ff03097221 */ /* 0x000fc60000010100 */
[----:B------:R-:W-:Y:S02]  /*0450*/  IMAD.IADD R4, R4, 0x1, R7 ;  /* 0x0000000104047824 */ /* 0x000fe400078e0207 */
[----:B0-----:R-:W-:-:S04]  /*0460*/  FFMA R11, R8, R9, 1 ;  /* 0x3f800000080b7423 */ /* 0x001fc80000000009 */
[----:B------:R-:W-:-:S04]  /*0470*/  FFMA R12, R8, R11, R8 ;  /* 0x0000000b080c7223 */ /* 0x000fc80000000008 */
[----:B------:R-:W-:-:S04]  /*0480*/  FFMA R5, R0, R12, RZ ;  /* 0x0000000c00057223 */ /* 0x000fc800000000ff */
[----:B------:R-:W-:-:S04]  /*0490*/  FFMA R8, R9, R5, R0 ;  /* 0x0000000509087223 */ /* 0x000fc80000000000 */
[----:B------:R-:W-:-:S04]  /*04a0*/  FFMA R11, R12, R8, R5 ;  /* 0x000000080c0b7223 */ /* 0x000fc80000000005 */
[----:B------:R-:W-:-:S04]  /*04b0*/  FFMA R8, R9, R11, R0 ;  /* 0x0000000b09087223 */ /* 0x000fc80000000000 */
[----:B------:R-:W-:-:S05]  /*04c0*/  FFMA R5, R12, R8, R11 ;  /* 0x000000080c057223 */ /* 0x000fca000000000b */
[----:B------:R-:W-:-:S04]  /*04d0*/  SHF.R.U32.HI R0, RZ, 0x17, R5 ;  /* 0x00000017ff007819 */ /* 0x000fc80000011605 */
[----:B------:R-:W-:-:S05]  /*04e0*/  LOP3.LUT R0, R0, 0xff, RZ, 0xc0, !PT ;  /* 0x000000ff00007812 */ /* 0x000fca00078ec0ff */
[----:B------:R-:W-:-:S04]  /*04f0*/  IMAD.IADD R6, R0, 0x1, R4 ;  /* 0x0000000100067824 */ /* 0x000fc800078e0204 */
[----:B------:R-:W-:-:S05]  /*0500*/  VIADD R0, R6, 0xffffffff ;  /* 0xffffffff06007836 */ /* 0x000fca0000000000 */
[----:B------:R-:W-:-:S13]  /*0510*/  ISETP.GE.U32.AND P0, PT, R0, 0xfe, PT ;  /* 0x000000fe0000780c */ /* 0x000fda0003f06070 */
[----:B------:R-:W-:Y:S05]  /*0520*/  @!P0 BRA `(.L_x_9) ;  /* 0x0000000000808947 */ /* 0x000fea0003800000 */
[----:B------:R-:W-:-:S13]  /*0530*/  ISETP.GT.AND P0, PT, R6, 0xfe, PT ;  /* 0x000000fe0600780c */ /* 0x000fda0003f04270 */
[----:B------:R-:W-:Y:S05]  /*0540*/  @P0 BRA `(.L_x_10) ;  /* 0x00000000006c0947 */ /* 0x000fea0003800000 */
[----:B------:R-:W-:-:S13]  /*0550*/  ISETP.GE.AND P0, PT, R6, 0x1, PT ;  /* 0x000000010600780c */ /* 0x000fda0003f06270 */
[----:B------:R-:W-:Y:S05]  /*0560*/  @P0 BRA `(.L_x_11) ;  /* 0x0000000000740947 */ /* 0x000fea0003800000 */
[----:B------:R-:W-:Y:S02]  /*0570*/  ISETP.GE.AND P0, PT, R6, -0x18, PT ;  /* 0xffffffe80600780c */ /* 0x000fe40003f06270 */
[----:B------:R-:W-:-:S11]  /*0580*/  LOP3.LUT R5, R5, 0x80000000, RZ, 0xc0, !PT ;  /* 0x8000000005057812 */ /* 0x000fd600078ec0ff */
[----:B------:R-:W-:Y:S05]  /*0590*/  @!P0 BRA `(.L_x_11) ;  /* 0x0000000000688947 */ /* 0x000fea0003800000 */
[-CC-:B------:R-:W-:Y:S01]  /*05a0*/  FFMA.RZ R0, R12, R8.reuse, R11.reuse ;  /* 0x000000080c007223 */ /* 0x180fe2000000c00b */
[----:B------:R-:W-:Y:S02]  /*05b0*/  VIADD R7, R6, 0x20 ;  /* 0x0000002006077836 */ /* 0x000fe40000000000 */
[-CC-:B------:R-:W-:Y:S01]  /*05c0*/  FFMA.RM R3, R12, R8.reuse, R11.reuse ;  /* 0x000000080c037223 */ /* 0x180fe2000000400b */
[----:B------:R-:W-:Y:S02]  /*05d0*/  ISETP.NE.AND P2, PT, R6, RZ, PT ;  /* 0x000000ff0600720c */ /* 0x000fe40003f45270 */
[----:B------:R-:W-:Y:S01]  /*05e0*/  LOP3.LUT R4, R0, 0x7fffff, RZ, 0xc0, !PT ;  /* 0x007fffff00047812 */ /* 0x000fe200078ec0ff */
[----:B------:R-:W-:Y:S01]  /*05f0*/  FFMA.RP R0, R12, R8, R11 ;  /* 0x000000080c007223 */ /* 0x000fe2000000800b */
[----:B------:R-:W-:Y:S01]  /*0600*/  ISETP.NE.AND P1, PT, R6, RZ, PT ;  /* 0x000000ff0600720c */ /* 0x000fe20003f25270 */
[----:B------:R-:W-:Y:S01]  /*0610*/  IMAD.MOV R6, RZ, RZ, -R6 ;  /* 0x000000ffff067224 */ /* 0x000fe200078e0a06 */
[----:B------:R-:W-:-:S02]  /*0620*/  LOP3.LUT R4, R4, 0x800000, RZ, 0xfc, !PT ;  /* 0x0080000004047812 */ /* 0x000fc400078efcff */
[----:B------:R-:W-:Y:S02]  /*0630*/  FSETP.NEU.FTZ.AND P0, PT, R0, R3, PT ;  /* 0x000000030000720b */ /* 0x000fe40003f1d000 */
[----:B------:R-:W-:Y:S02]  /*0640*/  SHF.L.U32 R7, R4, R7, RZ ;  /* 0x0000000704077219 */ /* 0x000fe400000006ff */
[----:B------:R-:W-:Y:S02]  /*0650*/  SEL R3, R6, RZ, P2 ;  /* 0x000000ff06037207 */ /* 0x000fe40001000000 */
[----:B------:R-:W-:Y:S02]  /*0660*/  ISETP.NE.AND P1, PT, R7, RZ, P1 ;  /* 0x000000ff0700720c */ /* 0x000fe40000f25270 */
[----:B------:R-:W-:Y:S02]  /*0670*/  SHF.R.U32.HI R3, RZ, R3, R4 ;  /* 0x00000003ff037219 */ /* 0x000fe40000011604 */
[----:B------:R-:W-:-:S02]  /*0680*/  PLOP3.LUT P0, PT, P0, P1, PT, 0xf8, 0x8f ;  /* 0x00000000008f781c */ /* 0x000fc40000703f70 */
[----:B------:R-:W-:Y:S02]  /*0690*/  SHF.R.U32.HI R7, RZ, 0x1, R3 ;  /* 0x00000001ff077819 */ /* 0x000fe40000011603 */
[----:B------:R-:W-:-:S04]  /*06a0*/  SEL R0, RZ, 0x1, !P0 ;  /* 0x00000001ff007807 */ /* 0x000fc80004000000 */
[----:B------:R-:W-:-:S04]  /*06b0*/  LOP3.LUT R0, R0, 0x1, R7, 0xf8, !PT ;  /* 0x0000000100007812 */ /* 0x000fc800078ef807 */
[----:B------:R-:W-:-:S05]  /*06c0*/  LOP3.LUT R0, R0, R3, RZ, 0xc0, !PT ;  /* 0x0000000300007212 */ /* 0x000fca00078ec0ff */
[----:B------:R-:W-:-:S05]  /*06d0*/  IMAD.IADD R0, R7, 0x1, R0 ;  /* 0x0000000107007824 */ /* 0x000fca00078e0200 */
[----:B------:R-:W-:Y:S01]  /*06e0*/  LOP3.LUT R5, R0, R5, RZ, 0xfc, !PT ;  /* 0x0000000500057212 */ /* 0x000fe200078efcff */
[----:B------:R-:W-:Y:S06]  /*06f0*/  BRA `(.L_x_11) ;  /* 0x0000000000107947 */ /* 0x000fec0003800000 */
.L_x_10:
[----:B------:R-:W-:-:S04]  /*0700*/  LOP3.LUT R5, R5, 0x80000000, RZ, 0xc0, !PT ;  /* 0x8000000005057812 */ /* 0x000fc800078ec0ff */
[----:B------:R-:W-:Y:S01]  /*0710*/  LOP3.LUT R5, R5, 0x7f800000, RZ, 0xfc, !PT ;  /* 0x7f80000005057812 */ /* 0x000fe200078efcff */
[----:B------:R-:W-:Y:S06]  /*0720*/  BRA `(.L_x_11) ;  /* 0x0000000000047947 */ /* 0x000fec0003800000 */
.L_x_9:
[----:B------:R-:W-:-:S07]  /*0730*/  IMAD R5, R4, 0x800000, R5 ;  /* 0x0080000004057824 */ /* 0x000fce00078e0205 */
.L_x_11:
[----:B------:R-:W-:Y:S05]  /*0740*/  BSYNC.RECONVERGENT B2 ;  /* 0x0000000000027941 */ /* 0x000fea0003800200 */
.L_x_8:
[----:B------:R-:W-:Y:S05]  /*0750*/  BRA `(.L_x_12) ;  /* 0x0000000000207947 */ /* 0x000fea0003800000 */
.L_x_7:
[----:B------:R-:W-:-:S04]  /*0760*/  LOP3.LUT R5, R3, 0x80000000, R5, 0x48, !PT ;  /* 0x8000000003057812 */ /* 0x000fc800078e4805 */
[----:B------:R-:W-:Y:S01]  /*0770*/  LOP3.LUT R5, R5, 0x7f800000, RZ, 0xfc, !PT ;  /* 0x7f80000005057812 */ /* 0x000fe200078efcff */
[----:B------:R-:W-:Y:S06]  /*0780*/  BRA `(.L_x_12) ;  /* 0x0000000000147947 */ /* 0x000fec0003800000 */
.L_x_6:
[----:B------:R-:W-:Y:S01]  /*0790*/  LOP3.LUT R5, R3, 0x80000000, R5, 0x48, !PT ;  /* 0x8000000003057812 */ /* 0x000fe200078e4805 */
[----:B------:R-:W-:Y:S06]  /*07a0*/  BRA `(.L_x_12) ;  /* 0x00000000000c7947 */ /* 0x000fec0003800000 */
.L_x_5:
[----:B------:R-:W0:Y:S01]  /*07b0*/  MUFU.RSQ R5, -QNAN ;  /* 0xffc0000000057908 */ /* 0x000e220000001400 */
[----:B------:R-:W-:Y:S05]  /*07c0*/  BRA `(.L_x_12) ;  /* 0x0000000000047947 */ /* 0x000fea0003800000 */
.L_x_4:
[----:B------:R-:W-:-:S07]  /*07d0*/  FADD.FTZ R5, R0, R3 ;  /* 0x0000000300057221 */ /* 0x000fce0000010000 */
.L_x_12:
[----:B------:R-:W-:Y:S05]  /*07e0*/  BSYNC.RECONVERGENT B1 ;  /* 0x0000000000017941 */ /* 0x000fea0003800200 */
.L_x_2:
[----:B0-----:R-:W-:Y:S02]  /*07f0*/  IMAD.MOV.U32 R7, RZ, RZ, R5 ;  /* 0x000000ffff077224 */ /* 0x001fe400078e0005 */
[----:B------:R-:W-:Y:S02]  /*0800*/  IMAD.MOV.U32 R4, RZ, RZ, R10 ;  /* 0x000000ffff047224 */ /* 0x000fe400078e000a */
[----:B------:R-:W-:-:S04]  /*0810*/  IMAD.MOV.U32 R5, RZ, RZ, 0x0 ;  /* 0x00000000ff057424 */ /* 0x000fc800078e00ff */
[----:B------:R-:W-:Y:S05]  /*0820*/  RET.REL.NODEC R4 `(default_function_kernel) ;  /* 0xfffffff404f47950 */ /* 0x000fea0003c3ffff */
.L_x_13:
[----:B------:R-:W-:-:S00]  /*0830*/  BRA `(.L_x_13) ;  /* 0xfffffffc00fc7947 */ /* 0x000fc0000383ffff */
[----:B------:R-:W-:-:S00]  /*0840*/  NOP ;  /* 0x0000000000007918 */ /* 0x000fc00000000000 */
        /* <DEDUP_REMOVED lines=11> */
.L_x_14:


//--------------------- .nv.shared.reserved.0     --------------------------
	.section	.nv.shared.reserved.0,"aw",@nobits
	.weak		__nv_reservedSMEM_offset_0_alias
	.size		__nv_reservedSMEM_offset_0_alias, 0, 64
	.other		__nv_reservedSMEM_offset_0_alias,@"STO_CUDA_RESERVED_SHARED STV_DEFAULT"
__nv_reservedSMEM_offset_0_alias:
	.zero		0
	.zero		64


//--------------------- .nv.constant0.default_function_kernel --------------------------
	.section	.nv.constant0.default_function_kernel,"a",@progbits
	.sectionflags	@""
	.align	4
.nv.constant0.default_function_kernel:
	.zero		912


//--------------------- SYMBOLS --------------------------

	.type		.nv.reservedSmem.offset0,@object
	.size		.nv.reservedSmem.offset0,0x4
